//
// Generated by NVIDIA NVVM Compiler
//
// Compiler Build ID: CL-36424714
// Cuda compilation tools, release 13.0, V13.0.88
// Based on NVVM 20.0.0
//

.version 9.0
.target sm_100
.address_size 64

	// .globl	Mykernel

.visible .entry Mykernel(
	.param .u64 .ptr .align 1 Mykernel_param_0,
	.param .u32 Mykernel_param_1,
	.param .u32 Mykernel_param_2
)
{
	.reg .b32 	%r<3>;
	.reg .b64 	%rd<5>;

	ld.param.u64 	%rd1, [Mykernel_param_0];
	ld.param.u32 	%r1, [Mykernel_param_1];
	cvta.to.global.u64 	%rd2, %rd1;
	mul.wide.s32 	%rd3, %r1, 4;
	add.s64 	%rd4, %rd2, %rd3;
	mov.b32 	%r2, 2;
	st.global.u32 	[%rd4+8], %r2;
	ret;

}


// ===== COMPILED SASS (sm_100) =====

	.target	sm_100

	.elftype	@"ET_EXEC"


//--------------------- .note.nv.tkinfo           --------------------------
	.section	.note.nv.tkinfo,"",@"SHT_NOTE"
	.sectionflags	@"SHF_NOTE_NV_TKINFO"
	.tkinfo
        /*0018*/ 	.word	0x00000002
        /*0030*/ 	.string	""
        /*0030*/ 	.string	"ptxas"
        /*0030*/ 	.string	"Cuda compilation tools, release 13.0, V13.0.88"
        /*0030*/ 	.string	"Build cuda_13.0.r13.0/compiler.36424714_0"
        /*0030*/ 	.string	"-arch sm_100 -m 64 "



//--------------------- .note.nv.cuinfo           --------------------------
	.section	.note.nv.cuinfo,"",@"SHT_NOTE"
	.sectionflags	@"SHF_NOTE_NV_CUINFO"
        /*0018*/ 	.short	0x0002
        /*001a*/ 	.short	0x0064
        /*001c*/ 	.short	0x0082
	.zero		2


//--------------------- .nv.info                  --------------------------
	.section	.nv.info,"",@"SHT_CUDA_INFO"
	.align	4


	//----- nvinfo : EIATTR_REGCOUNT
	.align		4
        /*0000*/ 	.byte	0x04, 0x2f
        /*0002*/ 	.short	(.L_1 - .L_0)
	.align		4
.L_0:
        /*0004*/ 	.word	index@(Mykernel)
        /*0008*/ 	.word	0x0000000a


	//----- nvinfo : EIATTR_FRAME_SIZE
	.align		4
.L_1:
        /*000c*/ 	.byte	0x04, 0x11
        /*000e*/ 	.short	(.L_3 - .L_2)
	.align		4
.L_2:
        /*0010*/ 	.word	index@(Mykernel)
        /*0014*/ 	.word	0x00000000


	//----- nvinfo : EIATTR_MIN_STACK_SIZE
	.align		4
.L_3:
        /*0018*/ 	.byte	0x04, 0x12
        /*001a*/ 	.short	(.L_5 - .L_4)
	.align		4
.L_4:
        /*001c*/ 	.word	index@(Mykernel)
        /*0020*/ 	.word	0x00000000
.L_5:


//--------------------- .nv.compat                --------------------------
	.section	.nv.compat,"",@"SHT_CUDA_COMPAT_INFO"
	.align	4
        /*0000*/ 	.byte	0x02, 0x09, 0x00, 0x00, 0x02, 0x02, 0x01, 0x00, 0x02, 0x05, 0x05, 0x00, 0x03, 0x07, 0x01, 0x01
        /*0010*/ 	.byte	0x02, 0x03, 0x00, 0x00, 0x02, 0x06, 0x01, 0x00, 0x04, 0x0b, 0x08, 0x00, 0x09, 0x00, 0x00, 0x00
        /*0020*/ 	.byte	0x00, 0x00, 0x00, 0x00


//--------------------- .nv.info.Mykernel         --------------------------
	.section	.nv.info.Mykernel,"",@"SHT_CUDA_INFO"
	.sectionflags	@""
	.align	4


	//----- nvinfo : EIATTR_CUDA_API_VERSION
	.align		4
        /*0000*/ 	.byte	0x04, 0x37
        /*0002*/ 	.short	(.L_7 - .L_6)
.L_6:
        /*0004*/ 	.word	0x00000082


	//----- nvinfo : EIATTR_KPARAM_INFO
	.align		4
.L_7:
        /*0008*/ 	.byte	0x04, 0x17
        /*000a*/ 	.short	(.L_9 - .L_8)
.L_8:
        /*000c*/ 	.word	0x00000000
        /*0010*/ 	.short	0x0002
        /*0012*/ 	.short	0x000c
        /*0014*/ 	.byte	0x00, 0xf0, 0x11, 0x00


	//----- nvinfo : EIATTR_KPARAM_INFO
	.align		4
.L_9:
        /*0018*/ 	.byte	0x04, 0x17
        /*001a*/ 	.short	(.L_11 - .L_10)
.L_10:
        /*001c*/ 	.word	0x00000000
        /*0020*/ 	.short	0x0001
        /*0022*/ 	.short	0x0008
        /*0024*/ 	.byte	0x00, 0xf0, 0x11, 0x00


	//----- nvinfo : EIATTR_KPARAM_INFO
	.align		4
.L_11:
        /*0028*/ 	.byte	0x04, 0x17
        /*002a*/ 	.short	(.L_13 - .L_12)
.L_12:
        /*002c*/ 	.word	0x00000000
        /*0030*/ 	.short	0x0000
        /*0032*/ 	.short	0x0000
        /*0034*/ 	.byte	0x00, 0xf5, 0x21, 0x00


	//----- nvinfo : EIATTR_SPARSE_MMA_MASK
	.align		4
.L_13:
        /*0038*/ 	.byte	0x03, 0x50
        /*003a*/ 	.short	0x0000


	//----- nvinfo : EIATTR_MAXREG_COUNT
	.align		4
        /*003c*/ 	.byte	0x03, 0x1b
        /*003e*/ 	.short	0x00ff


	//----- nvinfo : EIATTR_MERCURY_ISA_VERSION
	.align		4
        /*0040*/ 	.byte	0x03, 0x5f
        /*0042*/ 	.short	0x0101


	//----- nvinfo : EIATTR_VRC_CTA_INIT_COUNT
	.align		4
        /*0044*/ 	.byte	0x02, 0x4a
	.zero		1
	.zero		1


	//----- nvinfo : EIATTR_EXIT_INSTR_OFFSETS
	.align		4
        /*0048*/ 	.byte	0x04, 0x1c
        /*004a*/ 	.short	(.L_15 - .L_14)


	//   ....[0]....
.L_14:
        /*004c*/ 	.word	0x00000070


	//----- nvinfo : EIATTR_CBANK_PARAM_SIZE
	.align		4
.L_15:
        /*0050*/ 	.byte	0x03, 0x19
        /*0052*/ 	.short	0x0010


	//----- nvinfo : EIATTR_PARAM_CBANK
	.align		4
        /*0054*/ 	.byte	0x04, 0x0a
        /*0056*/ 	.short	(.L_17 - .L_16)
	.align		4
.L_16:
        /*0058*/ 	.word	index@(.nv.constant0.Mykernel)
        /*005c*/ 	.short	0x0380
        /*005e*/ 	.short	0x0010


	//----- nvinfo : EIATTR_SW_WAR
	.align		4
.L_17:
        /*0060*/ 	.byte	0x04, 0x36
        /*0062*/ 	.short	(.L_19 - .L_18)
.L_18:
        /*0064*/ 	.word	0x00000008
.L_19:


//--------------------- .nv.callgraph             --------------------------
	.section	.nv.callgraph,"",@"SHT_CUDA_CALLGRAPH"
	.align	4
	.sectionentsize	8
	.align		4
        /*0000*/ 	.word	0x00000000
	.align		4
        /*0004*/ 	.word	0xffffffff
	.align		4
        /*0008*/ 	.word	0x00000000
	.align		4
        /*000c*/ 	.word	0xfffffffe
	.align		4
        /*0010*/ 	.word	0x00000000
	.align		4
        /*0014*/ 	.word	0xfffffffd
	.align		4
        /*0018*/ 	.word	0x00000000
	.align		4
        /*001c*/ 	.word	0xfffffffc


//--------------------- .text.Mykernel            --------------------------
	.section	.text.Mykernel,"ax",@progbits
	.align	128
        .global         Mykernel
        .type           Mykernel,@function
        .size           Mykernel,(.L_x_1 - Mykernel)
        .other          Mykernel,@"STO_CUDA_ENTRY STV_DEFAULT"
Mykernel:
.text.Mykernel:
[----:B------:R-:W-:Y:S08]  /*0000*/  LDC R1, c[0x0][0x37c] ;  /* 0x0000df00ff017b82 */ /* 0x000ff00000000800 */
[----:B------:R-:W0:Y:S01]  /*0010*/  LDC R5, c[0x0][0x388] ;  /* 0x0000e200ff057b82 */ /* 0x000e220000000800 */
[----:B------:R-:W1:Y:S01]  /*0020*/  LDCU.64 UR4, c[0x0][0x358] ;  /* 0x00006b00ff0477ac */ /* 0x000e620008000a00 */
[----:B------:R-:W-:-:S06]  /*0030*/  HFMA2 R7, -RZ, RZ, 0, 1.1920928955078125e-07 ;  /* 0x00000002ff077431 */ /* 0x000fcc00000001ff */
[----:B------:R-:W0:Y:S02]  /*0040*/  LDC.64 R2, c[0x0][0x380] ;  /* 0x0000e000ff027b82 */ /* 0x000e240000000a00 */
[----:B0-----:R-:W-:-:S05]  /*0050*/  IMAD.WIDE R2, R5, 0x4, R2 ;  /* 0x0000000405027825 */ /* 0x001fca00078e0202 */
[----:B-1----:R-:W-:Y:S01]  /*0060*/  STG.E desc[UR4][R2.64+0x8], R7 ;  /* 0x0000080702007986 */ /* 0x002fe2000c101904 */
[----:B------:R-:W-:Y:S05]  /*0070*/  EXIT ;  /* 0x000000000000794d */ /* 0x000fea0003800000 */
.L_x_0:
[----:B------:R-:W-:-:S00]  /*0080*/  BRA `(.L_x_0) ;  /* 0xfffffffc00fc7947 */ /* 0x000fc0000383ffff */
[----:B------:R-:W-:-:S00]  /*0090*/  NOP ;  /* 0x0000000000007918 */ /* 0x000fc00000000000 */
        /* <DEDUP_REMOVED lines=14> */
.L_x_1:


//--------------------- .nv.shared.reserved.0     --------------------------
	.section	.nv.shared.reserved.0,"aw",@nobits
	.weak		__nv_reservedSMEM_offset_0_alias
	.size		__nv_reservedSMEM_offset_0_alias, 0, 64
	.other		__nv_reservedSMEM_offset_0_alias,@"STO_CUDA_RESERVED_SHARED STV_DEFAULT"
__nv_reservedSMEM_offset_0_alias:
	.zero		0
	.zero		64


//--------------------- .nv.constant0.Mykernel    --------------------------
	.section	.nv.constant0.Mykernel,"a",@progbits
	.sectionflags	@""
	.align	4
.nv.constant0.Mykernel:
	.zero		912


//--------------------- SYMBOLS --------------------------

	.type		.nv.reservedSmem.offset0,@object
	.size		.nv.reservedSmem.offset0,0x4
